//
// Generated by NVIDIA NVVM Compiler
//
// Compiler Build ID: CL-36424714
// Cuda compilation tools, release 13.0, V13.0.88
// Based on NVVM 20.0.0
//

.version 9.0
.target sm_100
.address_size 64

	// .globl	_Z13warpConditionPjj

.visible .entry _Z13warpConditionPjj(
	.param .u64 .ptr .align 1 _Z13warpConditionPjj_param_0,
	.param .u32 _Z13warpConditionPjj_param_1
)
{
	.reg .pred 	%p<2>;
	.reg .b32 	%r<10>;
	.reg .b64 	%rd<5>;

	ld.param.u64 	%rd1, [_Z13warpConditionPjj_param_0];
	ld.param.u32 	%r1, [_Z13warpConditionPjj_param_1];
	mov.u32 	%r2, %ctaid.x;
	mov.u32 	%r3, %ntid.x;
	mov.u32 	%r4, %tid.x;
	mad.lo.s32 	%r5, %r2, %r3, %r4;
	and.b32  	%r6, %r5, 1;
	setp.eq.b32 	%p1, %r6, 1;
	mul.lo.s32 	%r7, %r1, %r1;
	selp.b32 	%r8, %r5, %r7, %p1;
	cvta.to.global.u64 	%rd2, %rd1;
	mul.wide.u32 	%rd3, %r5, 4;
	add.s64 	%rd4, %rd2, %rd3;
	add.s32 	%r9, %r8, 1;
	st.global.u32 	[%rd4], %r9;
	ret;

}


// ===== COMPILED SASS (sm_100) =====

	.target	sm_100

	.elftype	@"ET_EXEC"


//--------------------- .note.nv.tkinfo           --------------------------
	.section	.note.nv.tkinfo,"",@"SHT_NOTE"
	.sectionflags	@"SHF_NOTE_NV_TKINFO"
	.tkinfo
        /*0018*/ 	.word	0x00000002
        /*0030*/ 	.string	""
        /*0030*/ 	.string	"ptxas"
        /*0030*/ 	.string	"Cuda compilation tools, release 13.0, V13.0.88"
        /*0030*/ 	.string	"Build cuda_13.0.r13.0/compiler.36424714_0"
        /*0030*/ 	.string	"-arch sm_100 -m 64 "



//--------------------- .note.nv.cuinfo           --------------------------
	.section	.note.nv.cuinfo,"",@"SHT_NOTE"
	.sectionflags	@"SHF_NOTE_NV_CUINFO"
        /*0018*/ 	.short	0x0002
        /*001a*/ 	.short	0x0064
        /*001c*/ 	.short	0x0082
	.zero		2


//--------------------- .nv.info                  --------------------------
	.section	.nv.info,"",@"SHT_CUDA_INFO"
	.align	4


	//----- nvinfo : EIATTR_REGCOUNT
	.align		4
        /*0000*/ 	.byte	0x04, 0x2f
        /*0002*/ 	.short	(.L_1 - .L_0)
	.align		4
.L_0:
        /*0004*/ 	.word	index@(_Z13warpConditionPjj)
        /*0008*/ 	.word	0x00000008


	//----- nvinfo : EIATTR_FRAME_SIZE
	.align		4
.L_1:
        /*000c*/ 	.byte	0x04, 0x11
        /*000e*/ 	.short	(.L_3 - .L_2)
	.align		4
.L_2:
        /*0010*/ 	.word	index@(_Z13warpConditionPjj)
        /*0014*/ 	.word	0x00000000


	//----- nvinfo : EIATTR_MIN_STACK_SIZE
	.align		4
.L_3:
        /*0018*/ 	.byte	0x04, 0x12
        /*001a*/ 	.short	(.L_5 - .L_4)
	.align		4
.L_4:
        /*001c*/ 	.word	index@(_Z13warpConditionPjj)
        /*0020*/ 	.word	0x00000000
.L_5:


//--------------------- .nv.compat                --------------------------
	.section	.nv.compat,"",@"SHT_CUDA_COMPAT_INFO"
	.align	4
        /*0000*/ 	.byte	0x02, 0x09, 0x00, 0x00, 0x02, 0x02, 0x01, 0x00, 0x02, 0x05, 0x05, 0x00, 0x03, 0x07, 0x01, 0x01
        /*0010*/ 	.byte	0x02, 0x03, 0x00, 0x00, 0x02, 0x06, 0x01, 0x00, 0x04, 0x0b, 0x08, 0x00, 0x09, 0x00, 0x00, 0x00
        /*0020*/ 	.byte	0x00, 0x00, 0x00, 0x00


//--------------------- .nv.info._Z13warpConditionPjj --------------------------
	.section	.nv.info._Z13warpConditionPjj,"",@"SHT_CUDA_INFO"
	.sectionflags	@""
	.align	4


	//----- nvinfo : EIATTR_CUDA_API_VERSION
	.align		4
        /*0000*/ 	.byte	0x04, 0x37
        /*0002*/ 	.short	(.L_7 - .L_6)
.L_6:
        /*0004*/ 	.word	0x00000082


	//----- nvinfo : EIATTR_KPARAM_INFO
	.align		4
.L_7:
        /*0008*/ 	.byte	0x04, 0x17
        /*000a*/ 	.short	(.L_9 - .L_8)
.L_8:
        /*000c*/ 	.word	0x00000000
        /*0010*/ 	.short	0x0001
        /*0012*/ 	.short	0x0008
        /*0014*/ 	.byte	0x00, 0xf0, 0x11, 0x00


	//----- nvinfo : EIATTR_KPARAM_INFO
	.align		4
.L_9:
        /*0018*/ 	.byte	0x04, 0x17
        /*001a*/ 	.short	(.L_11 - .L_10)
.L_10:
        /*001c*/ 	.word	0x00000000
        /*0020*/ 	.short	0x0000
        /*0022*/ 	.short	0x0000
        /*0024*/ 	.byte	0x00, 0xf5, 0x21, 0x00


	//----- nvinfo : EIATTR_SPARSE_MMA_MASK
	.align		4
.L_11:
        /*0028*/ 	.byte	0x03, 0x50
        /*002a*/ 	.short	0x0000


	//----- nvinfo : EIATTR_MAXREG_COUNT
	.align		4
        /*002c*/ 	.byte	0x03, 0x1b
        /*002e*/ 	.short	0x00ff


	//----- nvinfo : EIATTR_MERCURY_ISA_VERSION
	.align		4
        /*0030*/ 	.byte	0x03, 0x5f
        /*0032*/ 	.short	0x0101


	//----- nvinfo : EIATTR_VRC_CTA_INIT_COUNT
	.align		4
        /*0034*/ 	.byte	0x02, 0x4a
	.zero		1
	.zero		1


	//----- nvinfo : EIATTR_EXIT_INSTR_OFFSETS
	.align		4
        /*0038*/ 	.byte	0x04, 0x1c
        /*003a*/ 	.short	(.L_13 - .L_12)


	//   ....[0]....
.L_12:
        /*003c*/ 	.word	0x000000f0


	//----- nvinfo : EIATTR_CBANK_PARAM_SIZE
	.align		4
.L_13:
        /*0040*/ 	.byte	0x03, 0x19
        /*0042*/ 	.short	0x000c


	//----- nvinfo : EIATTR_PARAM_CBANK
	.align		4
        /*0044*/ 	.byte	0x04, 0x0a
        /*0046*/ 	.short	(.L_15 - .L_14)
	.align		4
.L_14:
        /*0048*/ 	.word	index@(.nv.constant0._Z13warpConditionPjj)
        /*004c*/ 	.short	0x0380
        /*004e*/ 	.short	0x000c


	//----- nvinfo : EIATTR_SW_WAR
	.align		4
.L_15:
        /*0050*/ 	.byte	0x04, 0x36
        /*0052*/ 	.short	(.L_17 - .L_16)
.L_16:
        /*0054*/ 	.word	0x00000008
.L_17:


//--------------------- .nv.callgraph             --------------------------
	.section	.nv.callgraph,"",@"SHT_CUDA_CALLGRAPH"
	.align	4
	.sectionentsize	8
	.align		4
        /*0000*/ 	.word	0x00000000
	.align		4
        /*0004*/ 	.word	0xffffffff
	.align		4
        /*0008*/ 	.word	0x00000000
	.align		4
        /*000c*/ 	.word	0xfffffffe
	.align		4
        /*0010*/ 	.word	0x00000000
	.align		4
        /*0014*/ 	.word	0xfffffffd
	.align		4
        /*0018*/ 	.word	0x00000000
	.align		4
        /*001c*/ 	.word	0xfffffffc


//--------------------- .text._Z13warpConditionPjj --------------------------
	.section	.text._Z13warpConditionPjj,"ax",@progbits
	.align	128
        .global         _Z13warpConditionPjj
        .type           _Z13warpConditionPjj,@function
        .size           _Z13warpConditionPjj,(.L_x_1 - _Z13warpConditionPjj)
        .other          _Z13warpConditionPjj,@"STO_CUDA_ENTRY STV_DEFAULT"
_Z13warpConditionPjj:
.text._Z13warpConditionPjj:
[----:B------:R-:W-:Y:S01]  /*0000*/  LDC R1, c[0x0][0x37c] ;  /* 0x0000df00ff017b82 */ /* 0x000fe20000000800 */
[----:B------:R-:W0:Y:S07]  /*0010*/  S2R R0, SR_TID.X ;  /* 0x0000000000007919 */ /* 0x000e2e0000002100 */
[----:B------:R-:W0:Y:S01]  /*0020*/  S2UR UR5, SR_CTAID.X ;  /* 0x00000000000579c3 */ /* 0x000e220000002500 */
[----:B------:R-:W1:Y:S01]  /*0030*/  LDCU UR4, c[0x0][0x388] ;  /* 0x00007100ff0477ac */ /* 0x000e620008000800 */
[----:B------:R-:W2:Y:S06]  /*0040*/  LDCU.64 UR6, c[0x0][0x358] ;  /* 0x00006b00ff0677ac */ /* 0x000eac0008000a00 */
[----:B------:R-:W0:Y:S08]  /*0050*/  LDC R5, c[0x0][0x360] ;  /* 0x0000d800ff057b82 */ /* 0x000e300000000800 */
[----:B------:R-:W3:Y:S01]  /*0060*/  LDC.64 R2, c[0x0][0x380] ;  /* 0x0000e000ff027b82 */ /* 0x000ee20000000a00 */
[----:B-1----:R-:W-:Y:S01]  /*0070*/  UIMAD UR4, UR4, UR4, URZ ;  /* 0x00000004040472a4 */ /* 0x002fe2000f8e02ff */
[----:B0-----:R-:W-:-:S05]  /*0080*/  IMAD R5, R5, UR5, R0 ;  /* 0x0000000505057c24 */ /* 0x001fca000f8e0200 */
[C---:B------:R-:W-:Y:S01]  /*0090*/  LOP3.LUT R0, R5.reuse, 0x1, RZ, 0xc0, !PT ;  /* 0x0000000105007812 */ /* 0x040fe200078ec0ff */
[----:B---3--:R-:W-:-:S03]  /*00a0*/  IMAD.WIDE.U32 R2, R5, 0x4, R2 ;  /* 0x0000000405027825 */ /* 0x008fc600078e0002 */
[----:B------:R-:W-:-:S04]  /*00b0*/  ISETP.NE.U32.AND P0, PT, R0, 0x1, PT ;  /* 0x000000010000780c */ /* 0x000fc80003f05070 */
[----:B------:R-:W-:-:S04]  /*00c0*/  SEL R0, R5, UR4, !P0 ;  /* 0x0000000405007c07 */ /* 0x000fc8000c000000 */
[----:B------:R-:W-:-:S05]  /*00d0*/  IADD3 R5, PT, PT, R0, 0x1, RZ ;  /* 0x0000000100057810 */ /* 0x000fca0007ffe0ff */
[----:B--2---:R-:W-:Y:S01]  /*00e0*/  STG.E desc[UR6][R2.64], R5 ;  /* 0x0000000502007986 */ /* 0x004fe2000c101906 */
[----:B------:R-:W-:Y:S05]  /*00f0*/  EXIT ;  /* 0x000000000000794d */ /* 0x000fea0003800000 */
.L_x_0:
[----:B------:R-:W-:-:S00]  /*0100*/  BRA `(.L_x_0) ;  /* 0xfffffffc00fc7947 */ /* 0x000fc0000383ffff */
[----:B------:R-:W-:-:S00]  /*0110*/  NOP ;  /* 0x0000000000007918 */ /* 0x000fc00000000000 */
        /* <DEDUP_REMOVED lines=14> */
.L_x_1:


//--------------------- .nv.shared.reserved.0     --------------------------
	.section	.nv.shared.reserved.0,"aw",@nobits
	.weak		__nv_reservedSMEM_offset_0_alias
	.size		__nv_reservedSMEM_offset_0_alias, 0, 64
	.other		__nv_reservedSMEM_offset_0_alias,@"STO_CUDA_RESERVED_SHARED STV_DEFAULT"
__nv_reservedSMEM_offset_0_alias:
	.zero		0
	.zero		64


//--------------------- .nv.constant0._Z13warpConditionPjj --------------------------
	.section	.nv.constant0._Z13warpConditionPjj,"a",@progbits
	.sectionflags	@""
	.align	4
.nv.constant0._Z13warpConditionPjj:
	.zero		908


//--------------------- SYMBOLS --------------------------

	.type		.nv.reservedSmem.offset0,@object
	.size		.nv.reservedSmem.offset0,0x4
